	.headerflags	@"EF_CUDA_TEXMODE_UNIFIED EF_CUDA_64BIT_ADDRESS EF_CUDA_ACCELERATORS EF_CUDA_SM90 EF_CUDA_VIRTUAL_SM(EF_CUDA_SM90)"
	.elftype	@"ET_EXEC"


//--------------------- .nv.info                  --------------------------
	.section	.nv.info,"",@"SHT_CUDA_INFO"
	.align	4


	//----- nvinfo : EIATTR_REGCOUNT
	.align		4
        /*0000*/ 	.byte	0x04, 0x2f
        /*0002*/ 	.short	(.L_1 - .L_0)
	.align		4
.L_0:
        /*0004*/ 	.word	index@(triton_poi_fused_add_mul_0)
        /*0008*/ 	.word	0x0000000e


	//----- nvinfo : EIATTR_MIN_STACK_SIZE
	.align		4
.L_1:
        /*000c*/ 	.byte	0x04, 0x12
        /*000e*/ 	.short	(.L_3 - .L_2)
	.align		4
.L_2:
        /*0010*/ 	.word	index@(triton_poi_fused_add_mul_0)
        /*0014*/ 	.word	0x00000000


	//----- nvinfo : EIATTR_FRAME_SIZE
	.align		4
.L_3:
        /*0018*/ 	.byte	0x04, 0x11
        /*001a*/ 	.short	(.L_5 - .L_4)
	.align		4
.L_4:
        /*001c*/ 	.word	index@(triton_poi_fused_add_mul_0)
        /*0020*/ 	.word	0x00000000


	//----- nvinfo : EIATTR_MIN_STACK_SIZE
	.align		4
.L_5:
        /*0024*/ 	.byte	0x04, 0x12
        /*0026*/ 	.short	(.L_7 - .L_6)
	.align		4
.L_6:
        /*0028*/ 	.word	index@(triton_poi_fused_add_mul_0)
        /*002c*/ 	.word	0x00000000
.L_7:


//--------------------- .nv.info.triton_poi_fused_add_mul_0 --------------------------
	.section	.nv.info.triton_poi_fused_add_mul_0,"",@"SHT_CUDA_INFO"
	.sectionflags	@""
	.align	4


	//----- nvinfo : EIATTR_CUDA_API_VERSION
	.align		4
        /*0000*/ 	.byte	0x04, 0x37
        /*0002*/ 	.short	(.L_9 - .L_8)
.L_8:
        /*0004*/ 	.word	0x0000007c


	//----- nvinfo : EIATTR_KPARAM_INFO
	.align		4
.L_9:
        /*0008*/ 	.byte	0x04, 0x17
        /*000a*/ 	.short	(.L_11 - .L_10)
.L_10:
        /*000c*/ 	.word	0x00000000
        /*0010*/ 	.short	0x0004
        /*0012*/ 	.short	0x0020
        /*0014*/ 	.byte	0x00, 0xf0, 0x11, 0x00


	//----- nvinfo : EIATTR_KPARAM_INFO
	.align		4
.L_11:
        /*0018*/ 	.byte	0x04, 0x17
        /*001a*/ 	.short	(.L_13 - .L_12)
.L_12:
        /*001c*/ 	.word	0x00000000
        /*0020*/ 	.short	0x0003
        /*0022*/ 	.short	0x0018
        /*0024*/ 	.byte	0x00, 0xf4, 0x21, 0x00


	//----- nvinfo : EIATTR_KPARAM_INFO
	.align		4
.L_13:
        /*0028*/ 	.byte	0x04, 0x17
        /*002a*/ 	.short	(.L_15 - .L_14)
.L_14:
        /*002c*/ 	.word	0x00000000
        /*0030*/ 	.short	0x0002
        /*0032*/ 	.short	0x0010
        /*0034*/ 	.byte	0x00, 0xf4, 0x21, 0x00


	//----- nvinfo : EIATTR_KPARAM_INFO
	.align		4
.L_15:
        /*0038*/ 	.byte	0x04, 0x17
        /*003a*/ 	.short	(.L_17 - .L_16)
.L_16:
        /*003c*/ 	.word	0x00000000
        /*0040*/ 	.short	0x0001
        /*0042*/ 	.short	0x0008
        /*0044*/ 	.byte	0x00, 0xf4, 0x21, 0x00


	//----- nvinfo : EIATTR_KPARAM_INFO
	.align		4
.L_17:
        /*0048*/ 	.byte	0x04, 0x17
        /*004a*/ 	.short	(.L_19 - .L_18)
.L_18:
        /*004c*/ 	.word	0x00000000
        /*0050*/ 	.short	0x0000
        /*0052*/ 	.short	0x0000
        /*0054*/ 	.byte	0x00, 0xf4, 0x21, 0x00


	//----- nvinfo : EIATTR_SPARSE_MMA_MASK
	.align		4
.L_19:
        /*0058*/ 	.byte	0x03, 0x50
        /*005a*/ 	.short	0x0000


	//----- nvinfo : EIATTR_MAXREG_COUNT
	.align		4
        /*005c*/ 	.byte	0x03, 0x1b
        /*005e*/ 	.short	0x00ff


	//----- nvinfo : EIATTR_EXIT_INSTR_OFFSETS
	.align		4
        /*0060*/ 	.byte	0x04, 0x1c
        /*0062*/ 	.short	(.L_21 - .L_20)


	//   ....[0]....
.L_20:
        /*0064*/ 	.word	0x00000120


	//   ....[1]....
        /*0068*/ 	.word	0x00000140


	//----- nvinfo : EIATTR_REQNTID
	.align		4
.L_21:
        /*006c*/ 	.byte	0x04, 0x10
        /*006e*/ 	.short	(.L_23 - .L_22)
.L_22:
        /*0070*/ 	.word	0x00000080
        /*0074*/ 	.word	0x00000001
        /*0078*/ 	.word	0x00000001


	//----- nvinfo : EIATTR_CBANK_PARAM_SIZE
	.align		4
.L_23:
        /*007c*/ 	.byte	0x03, 0x19
        /*007e*/ 	.short	0x0024


	//----- nvinfo : EIATTR_PARAM_CBANK
	.align		4
        /*0080*/ 	.byte	0x04, 0x0a
        /*0082*/ 	.short	(.L_25 - .L_24)
	.align		4
.L_24:
        /*0084*/ 	.word	index@(.nv.constant0.triton_poi_fused_add_mul_0)
        /*0088*/ 	.short	0x0210
        /*008a*/ 	.short	0x0024


	//----- nvinfo : EIATTR_SW_WAR
	.align		4
.L_25:
        /*008c*/ 	.byte	0x04, 0x36
        /*008e*/ 	.short	(.L_27 - .L_26)
.L_26:
        /*0090*/ 	.word	0x00000008
.L_27:


//--------------------- .nv.callgraph             --------------------------
	.section	.nv.callgraph,"",@"SHT_CUDA_CALLGRAPH"
	.align	4
	.sectionentsize	8
	.align		4
        /*0000*/ 	.word	0x00000000
	.align		4
        /*0004*/ 	.word	0xffffffff
	.align		4
        /*0008*/ 	.word	0x00000000
	.align		4
        /*000c*/ 	.word	0xfffffffe
	.align		4
        /*0010*/ 	.word	0x00000000
	.align		4
        /*0014*/ 	.word	0xfffffffd
	.align		4
        /*0018*/ 	.word	0x00000000
	.align		4
        /*001c*/ 	.word	0xfffffffc


//--------------------- .text.triton_poi_fused_add_mul_0 --------------------------
	.section	.text.triton_poi_fused_add_mul_0,"ax",@progbits
	.align	128
        .global         triton_poi_fused_add_mul_0
        .type           triton_poi_fused_add_mul_0,@function
        .size           triton_poi_fused_add_mul_0,(.L_x_1 - triton_poi_fused_add_mul_0)
        .other          triton_poi_fused_add_mul_0,@"STO_CUDA_ENTRY STV_DEFAULT"
triton_poi_fused_add_mul_0:
.text.triton_poi_fused_add_mul_0:
[----:B------:R-:W0:Y:S01]  /*0000*/  LDC R1, c[0x0][0x28] ;  /* 0x00000a00ff017b82 */ /* 0x000e220000000800 */
[----:B------:R-:W1:Y:S07]  /*0010*/  S2R R0, SR_TID.X ;  /* 0x0000000000007919 */ /* 0x000e6e0000002100 */
[----:B------:R-:W2:Y:S01]  /*0020*/  LDC.64 R2, c[0x0][0x210] ;  /* 0x00008400ff027b82 */ /* 0x000ea20000000a00 */
[----:B------:R-:W-:Y:S01]  /*0030*/  ULDC.64 UR4, c[0x0][0x208] ;  /* 0x0000820000047ab9 */ /* 0x000fe20000000a00 */
[----:B------:R-:W3:Y:S06]  /*0040*/  S2R R11, SR_CTAID.X ;  /* 0x00000000000b7919 */ /* 0x000eec0000002500 */
[----:B------:R-:W4:Y:S08]  /*0050*/  LDC.64 R4, c[0x0][0x218] ;  /* 0x00008600ff047b82 */ /* 0x000f300000000a00 */
[----:B------:R-:W5:Y:S08]  /*0060*/  LDC.64 R6, c[0x0][0x220] ;  /* 0x00008800ff067b82 */ /* 0x000f700000000a00 */
[----:B------:R-:W5:Y:S01]  /*0070*/  LDC.64 R8, c[0x0][0x228] ;  /* 0x00008a00ff087b82 */ /* 0x000f620000000a00 */
[----:B-1----:R-:W-:Y:S01]  /*0080*/  LOP3.LUT R0, R0, 0x7f, RZ, 0xc0, !PT ;  /* 0x0000007f00007812 */ /* 0x002fe200078ec0ff */
[----:B----4-:R-:W4:Y:S03]  /*0090*/  LDG.E R5, desc[UR4][R4.64] ;  /* 0x0000000404057981 */ /* 0x010f26000c1e1900 */
[----:B---3--:R-:W-:Y:S01]  /*00a0*/  LEA R11, R11, R0, 0x7 ;  /* 0x000000000b0b7211 */ /* 0x008fe200078e38ff */
[----:B------:R-:W-:-:S03]  /*00b0*/  HFMA2.MMA R0, -RZ, RZ, 0, 0 ;  /* 0x00000000ff007435 */ /* 0x000fc600000001ff */
[C---:B------:R-:W-:Y:S01]  /*00c0*/  ISETP.GE.AND P0, PT, R11.reuse, 0x100, PT ;  /* 0x000001000b00780c */ /* 0x040fe20003f06270 */
[C---:B--2---:R-:W-:Y:S01]  /*00d0*/  IMAD.WIDE R2, R11.reuse, 0x4, R2 ;  /* 0x000000040b027825 */ /* 0x044fe200078e0202 */
[----:B-----5:R-:W4:Y:S11]  /*00e0*/  LDG.E R6, desc[UR4][R6.64] ;  /* 0x0000000406067981 */ /* 0x020f36000c1e1900 */
[----:B------:R-:W4:Y:S01]  /*00f0*/  @!P0 LDG.E R0, desc[UR4][R2.64] ;  /* 0x0000000402008981 */ /* 0x000f22000c1e1900 */
[----:B0-----:R-:W-:-:S04]  /*0100*/  IMAD.WIDE R8, R11, 0x4, R8 ;  /* 0x000000040b087825 */ /* 0x001fc800078e0208 */
[----:B----4-:R-:W-:Y:S01]  /*0110*/  FFMA R11, R5, R0, R6 ;  /* 0x00000000050b7223 */ /* 0x010fe20000000006 */
[----:B------:R-:W-:Y:S06]  /*0120*/  @P0 EXIT ;  /* 0x000000000000094d */ /* 0x000fec0003800000 */
[----:B------:R-:W-:Y:S01]  /*0130*/  STG.E desc[UR4][R8.64], R11 ;  /* 0x0000000b08007986 */ /* 0x000fe2000c101904 */
[----:B------:R-:W-:Y:S05]  /*0140*/  EXIT ;  /* 0x000000000000794d */ /* 0x000fea0003800000 */
.L_x_0:
[----:B------:R-:W-:-:S00]  /*0150*/  BRA `(.L_x_0) ;  /* 0xfffffffc00fc7947 */ /* 0x000fc0000383ffff */
[----:B------:R-:W-:-:S00]  /*0160*/  NOP ;  /* 0x0000000000007918 */ /* 0x000fc00000000000 */
        /* <DEDUP_REMOVED lines=9> */
.L_x_1:


//--------------------- .nv.constant0.triton_poi_fused_add_mul_0 --------------------------
	.section	.nv.constant0.triton_poi_fused_add_mul_0,"a",@progbits
	.sectionflags	@""
	.align	4
.nv.constant0.triton_poi_fused_add_mul_0:
	.zero		564
